	.headerflags	@"EF_CUDA_TEXMODE_UNIFIED EF_CUDA_64BIT_ADDRESS EF_CUDA_ACCELERATORS EF_CUDA_SM90 EF_CUDA_VIRTUAL_SM(EF_CUDA_SM90)"
	.elftype	@"ET_EXEC"


//--------------------- .nv.info                  --------------------------
	.section	.nv.info,"",@"SHT_CUDA_INFO"
	.align	4


	//----- nvinfo : EIATTR_REGCOUNT
	.align		4
        /*0000*/ 	.byte	0x04, 0x2f
        /*0002*/ 	.short	(.L_1 - .L_0)
	.align		4
.L_0:
        /*0004*/ 	.word	index@(triton_poi_fused_add_addmm_mul_85)
        /*0008*/ 	.word	0x00000016


	//----- nvinfo : EIATTR_MIN_STACK_SIZE
	.align		4
.L_1:
        /*000c*/ 	.byte	0x04, 0x12
        /*000e*/ 	.short	(.L_3 - .L_2)
	.align		4
.L_2:
        /*0010*/ 	.word	index@(triton_poi_fused_add_addmm_mul_85)
        /*0014*/ 	.word	0x00000000


	//----- nvinfo : EIATTR_FRAME_SIZE
	.align		4
.L_3:
        /*0018*/ 	.byte	0x04, 0x11
        /*001a*/ 	.short	(.L_5 - .L_4)
	.align		4
.L_4:
        /*001c*/ 	.word	index@(triton_poi_fused_add_addmm_mul_85)
        /*0020*/ 	.word	0x00000000


	//----- nvinfo : EIATTR_MIN_STACK_SIZE
	.align		4
.L_5:
        /*0024*/ 	.byte	0x04, 0x12
        /*0026*/ 	.short	(.L_7 - .L_6)
	.align		4
.L_6:
        /*0028*/ 	.word	index@(triton_poi_fused_add_addmm_mul_85)
        /*002c*/ 	.word	0x00000000
.L_7:


//--------------------- .nv.info.triton_poi_fused_add_addmm_mul_85 --------------------------
	.section	.nv.info.triton_poi_fused_add_addmm_mul_85,"",@"SHT_CUDA_INFO"
	.sectionflags	@""
	.align	4


	//----- nvinfo : EIATTR_CUDA_API_VERSION
	.align		4
        /*0000*/ 	.byte	0x04, 0x37
        /*0002*/ 	.short	(.L_9 - .L_8)
.L_8:
        /*0004*/ 	.word	0x0000007c


	//----- nvinfo : EIATTR_KPARAM_INFO
	.align		4
.L_9:
        /*0008*/ 	.byte	0x04, 0x17
        /*000a*/ 	.short	(.L_11 - .L_10)
.L_10:
        /*000c*/ 	.word	0x00000000
        /*0010*/ 	.short	0x0004
        /*0012*/ 	.short	0x0020
        /*0014*/ 	.byte	0x00, 0xf0, 0x11, 0x00


	//----- nvinfo : EIATTR_KPARAM_INFO
	.align		4
.L_11:
        /*0018*/ 	.byte	0x04, 0x17
        /*001a*/ 	.short	(.L_13 - .L_12)
.L_12:
        /*001c*/ 	.word	0x00000000
        /*0020*/ 	.short	0x0003
        /*0022*/ 	.short	0x0018
        /*0024*/ 	.byte	0x00, 0xf4, 0x21, 0x00


	//----- nvinfo : EIATTR_KPARAM_INFO
	.align		4
.L_13:
        /*0028*/ 	.byte	0x04, 0x17
        /*002a*/ 	.short	(.L_15 - .L_14)
.L_14:
        /*002c*/ 	.word	0x00000000
        /*0030*/ 	.short	0x0002
        /*0032*/ 	.short	0x0010
        /*0034*/ 	.byte	0x00, 0xf4, 0x21, 0x00


	//----- nvinfo : EIATTR_KPARAM_INFO
	.align		4
.L_15:
        /*0038*/ 	.byte	0x04, 0x17
        /*003a*/ 	.short	(.L_17 - .L_16)
.L_16:
        /*003c*/ 	.word	0x00000000
        /*0040*/ 	.short	0x0001
        /*0042*/ 	.short	0x0008
        /*0044*/ 	.byte	0x00, 0xf4, 0x21, 0x00


	//----- nvinfo : EIATTR_KPARAM_INFO
	.align		4
.L_17:
        /*0048*/ 	.byte	0x04, 0x17
        /*004a*/ 	.short	(.L_19 - .L_18)
.L_18:
        /*004c*/ 	.word	0x00000000
        /*0050*/ 	.short	0x0000
        /*0052*/ 	.short	0x0000
        /*0054*/ 	.byte	0x00, 0xf4, 0x21, 0x00


	//----- nvinfo : EIATTR_SPARSE_MMA_MASK
	.align		4
.L_19:
        /*0058*/ 	.byte	0x03, 0x50
        /*005a*/ 	.short	0x0000


	//----- nvinfo : EIATTR_MAXREG_COUNT
	.align		4
        /*005c*/ 	.byte	0x03, 0x1b
        /*005e*/ 	.short	0x00ff


	//----- nvinfo : EIATTR_EXIT_INSTR_OFFSETS
	.align		4
        /*0060*/ 	.byte	0x04, 0x1c
        /*0062*/ 	.short	(.L_21 - .L_20)


	//   ....[0]....
.L_20:
        /*0064*/ 	.word	0x000002c0


	//----- nvinfo : EIATTR_REQNTID
	.align		4
.L_21:
        /*0068*/ 	.byte	0x04, 0x10
        /*006a*/ 	.short	(.L_23 - .L_22)
.L_22:
        /*006c*/ 	.word	0x00000080
        /*0070*/ 	.word	0x00000001
        /*0074*/ 	.word	0x00000001


	//----- nvinfo : EIATTR_CBANK_PARAM_SIZE
	.align		4
.L_23:
        /*0078*/ 	.byte	0x03, 0x19
        /*007a*/ 	.short	0x0024


	//----- nvinfo : EIATTR_PARAM_CBANK
	.align		4
        /*007c*/ 	.byte	0x04, 0x0a
        /*007e*/ 	.short	(.L_25 - .L_24)
	.align		4
.L_24:
        /*0080*/ 	.word	index@(.nv.constant0.triton_poi_fused_add_addmm_mul_85)
        /*0084*/ 	.short	0x0210
        /*0086*/ 	.short	0x0024


	//----- nvinfo : EIATTR_SW_WAR
	.align		4
.L_25:
        /*0088*/ 	.byte	0x04, 0x36
        /*008a*/ 	.short	(.L_27 - .L_26)
.L_26:
        /*008c*/ 	.word	0x00000008
.L_27:


//--------------------- .nv.callgraph             --------------------------
	.section	.nv.callgraph,"",@"SHT_CUDA_CALLGRAPH"
	.align	4
	.sectionentsize	8
	.align		4
        /*0000*/ 	.word	0x00000000
	.align		4
        /*0004*/ 	.word	0xffffffff
	.align		4
        /*0008*/ 	.word	0x00000000
	.align		4
        /*000c*/ 	.word	0xfffffffe
	.align		4
        /*0010*/ 	.word	0x00000000
	.align		4
        /*0014*/ 	.word	0xfffffffd
	.align		4
        /*0018*/ 	.word	0x00000000
	.align		4
        /*001c*/ 	.word	0xfffffffc


//--------------------- .text.triton_poi_fused_add_addmm_mul_85 --------------------------
	.section	.text.triton_poi_fused_add_addmm_mul_85,"ax",@progbits
	.align	128
        .global         triton_poi_fused_add_addmm_mul_85
        .type           triton_poi_fused_add_addmm_mul_85,@function
        .size           triton_poi_fused_add_addmm_mul_85,(.L_x_1 - triton_poi_fused_add_addmm_mul_85)
        .other          triton_poi_fused_add_addmm_mul_85,@"STO_CUDA_ENTRY STV_DEFAULT"
triton_poi_fused_add_addmm_mul_85:
.text.triton_poi_fused_add_addmm_mul_85:
[----:B------:R-:W-:Y:S01]  /*0000*/  LDC R1, c[0x0][0x28] ;  /* 0x00000a00ff017b82 */ /* 0x000fe20000000800 */
[----:B------:R-:W1:Y:S07]  /*0010*/  S2R R0, SR_TID.X ;  /* 0x0000000000007919 */ /* 0x000e6e0000002100 */
[----:B------:R-:W2:Y:S01]  /*0020*/  LDC.64 R4, c[0x0][0x218] ;  /* 0x00008600ff047b82 */ /* 0x000ea20000000a00 */
[----:B------:R-:W-:Y:S01]  /*0030*/  ULDC.64 UR4, c[0x0][0x208] ;  /* 0x0000820000047ab9 */ /* 0x000fe20000000a00 */
[----:B------:R-:W3:Y:S06]  /*0040*/  S2R R3, SR_CTAID.X ;  /* 0x0000000000037919 */ /* 0x000eec0000002500 */
[----:B------:R-:W4:Y:S01]  /*0050*/  LDC.64 R6, c[0x0][0x210] ;  /* 0x00008400ff067b82 */ /* 0x000f220000000a00 */
[----:B-1----:R-:W-:-:S04]  /*0060*/  SHF.L.U32 R0, R0, 0x1, RZ ;  /* 0x0000000100007819 */ /* 0x002fc800000006ff */
[----:B------:R-:W-:-:S04]  /*0070*/  LOP3.LUT R0, R0, 0xfe, RZ, 0xc0, !PT ;  /* 0x000000fe00007812 */ /* 0x000fc800078ec0ff */
[----:B---3--:R-:W-:Y:S02]  /*0080*/  LEA R0, R3, R0, 0x8 ;  /* 0x0000000003007211 */ /* 0x008fe400078e40ff */
[----:B------:R-:W1:Y:S02]  /*0090*/  LDC.64 R2, c[0x0][0x220] ;  /* 0x00008800ff027b82 */ /* 0x000e640000000a00 */
[----:B------:R-:W-:Y:S01]  /*00a0*/  SHF.R.S32.HI R9, RZ, 0x1f, R0 ;  /* 0x0000001fff097819 */ /* 0x000fe20000011400 */
[----:B------:R-:W-:-:S03]  /*00b0*/  IMAD.HI R8, R0, 0x38e38e39, RZ ;  /* 0x38e38e3900087827 */ /* 0x000fc600078e02ff */
[----:B------:R-:W-:Y:S02]  /*00c0*/  LEA.HI R10, R9, R0, RZ, 0x9 ;  /* 0x00000000090a7211 */ /* 0x000fe400078f48ff */
[----:B------:R-:W-:Y:S02]  /*00d0*/  SHF.R.U32.HI R11, RZ, 0x1f, R8 ;  /* 0x0000001fff0b7819 */ /* 0x000fe40000011608 */
[----:B------:R-:W-:Y:S02]  /*00e0*/  LOP3.LUT R9, R10, 0xfffffe00, RZ, 0xc0, !PT ;  /* 0xfffffe000a097812 */ /* 0x000fe400078ec0ff */
[----:B------:R-:W-:Y:S02]  /*00f0*/  LEA.HI.SX32 R8, R8, R11, 0x15 ;  /* 0x0000000b08087211 */ /* 0x000fe400078faaff */
[----:B------:R-:W-:-:S05]  /*0100*/  IADD3 R9, R0, -R9, RZ ;  /* 0x8000000900097210 */ /* 0x000fca0007ffe0ff */
[----:B------:R-:W-:-:S04]  /*0110*/  IMAD R15, R8, 0x2400, R9 ;  /* 0x00002400080f7824 */ /* 0x000fc800078e0209 */
[----:B------:R-:W-:Y:S02]  /*0120*/  IMAD R11, R8, -0x2200, R15 ;  /* 0xffffde00080b7824 */ /* 0x000fe400078e020f */
[----:B-1----:R-:W-:-:S04]  /*0130*/  IMAD.WIDE R2, R9, 0x4, R2 ;  /* 0x0000000409027825 */ /* 0x002fc800078e0202 */
[----:B--2---:R-:W-:Y:S02]  /*0140*/  IMAD.WIDE R4, R11, 0x4, R4 ;  /* 0x000000040b047825 */ /* 0x004fe400078e0204 */
[----:B------:R-:W2:Y:S02]  /*0150*/  LDG.E.EL.64 R2, desc[UR4][R2.64] ;  /* 0x0000000402027981 */ /* 0x000ea4000c2e1b00 */
[--C-:B----4-:R-:W-:Y:S02]  /*0160*/  IMAD.WIDE R14, R15, 0x4, R6.reuse ;  /* 0x000000040f0e7825 */ /* 0x110fe400078e0206 */
[----:B------:R-:W2:Y:S02]  /*0170*/  LDG.E.EL.64 R4, desc[UR4][R4.64] ;  /* 0x0000000404047981 */ /* 0x000ea4000c2e1b00 */
[----:B------:R-:W-:Y:S02]  /*0180*/  IMAD.WIDE R6, R0, 0x4, R6 ;  /* 0x0000000400067825 */ /* 0x000fe400078e0206 */
[----:B------:R-:W3:Y:S04]  /*0190*/  LDG.E.EL.64 R8, desc[UR4][R14.64+0x7800] ;  /* 0x007800040e087981 */ /* 0x000ee8000c2e1b00 */
[----:B------:R-:W4:Y:S04]  /*01a0*/  LDG.E.64 R6, desc[UR4][R6.64] ;  /* 0x0000000406067981 */ /* 0x000f28000c1e1b00 */
[----:B------:R-:W4:Y:S01]  /*01b0*/  LDG.E.EL.64 R12, desc[UR4][R14.64+0x7000] ;  /* 0x007000040e0c7981 */ /* 0x000f22000c2e1b00 */
[----:B------:R-:W-:-:S02]  /*01c0*/  SHF.R.S32.HI R16, RZ, 0x9, R10 ;  /* 0x00000009ff107819 */ /* 0x000fc4000001140a */
[----:B------:R-:W1:Y:S03]  /*01d0*/  LDC.64 R10, c[0x0][0x228] ;  /* 0x00008a00ff0a7b82 */ /* 0x000e660000000a00 */
[----:B------:R-:W-:-:S05]  /*01e0*/  IMAD.HI R17, R16, 0x38e38e39, RZ ;  /* 0x38e38e3910117827 */ /* 0x000fca00078e02ff */
[----:B------:R-:W-:-:S04]  /*01f0*/  SHF.R.U32.HI R18, RZ, 0x1f, R17 ;  /* 0x0000001fff127819 */ /* 0x000fc80000011611 */
[----:B------:R-:W-:-:S05]  /*0200*/  LEA.HI.SX32 R17, R17, R18, 0x1e ;  /* 0x0000001211117211 */ /* 0x000fca00078ff2ff */
[----:B------:R-:W-:-:S05]  /*0210*/  IMAD R17, R17, -0x12, R16 ;  /* 0xffffffee11117824 */ /* 0x000fca00078e0210 */
[C---:B------:R-:W-:Y:S02]  /*0220*/  ISETP.NE.AND P0, PT, R17.reuse, 0xf, PT ;  /* 0x0000000f1100780c */ /* 0x040fe40003f05270 */
[----:B------:R-:W-:Y:S01]  /*0230*/  ISETP.NE.AND P1, PT, R17, 0xe, PT ;  /* 0x0000000e1100780c */ /* 0x000fe20003f25270 */
[----:B-1----:R-:W-:-:S04]  /*0240*/  IMAD.WIDE R10, R0, 0x4, R10 ;  /* 0x00000004000a7825 */ /* 0x002fc800078e020a */
[----:B--2---:R-:W-:Y:S01]  /*0250*/  FADD R19, R4, R2 ;  /* 0x0000000204137221 */ /* 0x004fe20000000000 */
[----:B------:R-:W-:-:S03]  /*0260*/  FADD R2, R5, R3 ;  /* 0x0000000305027221 */ /* 0x000fc60000000000 */
[----:B---3--:R-:W-:Y:S01]  /*0270*/  FADD R8, R8, R19 ;  /* 0x0000001308087221 */ /* 0x008fe20000000000 */
[----:B------:R-:W-:Y:S01]  /*0280*/  FADD R9, R9, R2 ;  /* 0x0000000209097221 */ /* 0x000fe20000000000 */
[----:B----4-:R-:W-:Y:S02]  /*0290*/  @P0 SEL R8, R12, R6, !P1 ;  /* 0x000000060c080207 */ /* 0x010fe40004800000 */
[----:B------:R-:W-:-:S05]  /*02a0*/  @P0 SEL R9, R13, R7, !P1 ;  /* 0x000000070d090207 */ /* 0x000fca0004800000 */
[----:B------:R-:W-:Y:S01]  /*02b0*/  STG.E.64 desc[UR4][R10.64], R8 ;  /* 0x000000080a007986 */ /* 0x000fe2000c101b04 */
[----:B------:R-:W-:Y:S05]  /*02c0*/  EXIT ;  /* 0x000000000000794d */ /* 0x000fea0003800000 */
.L_x_0:
[----:B------:R-:W-:-:S00]  /*02d0*/  BRA `(.L_x_0) ;  /* 0xfffffffc00fc7947 */ /* 0x000fc0000383ffff */
[----:B------:R-:W-:-:S00]  /*02e0*/  NOP ;  /* 0x0000000000007918 */ /* 0x000fc00000000000 */
        /* <DEDUP_REMOVED lines=9> */
.L_x_1:


//--------------------- .nv.constant0.triton_poi_fused_add_addmm_mul_85 --------------------------
	.section	.nv.constant0.triton_poi_fused_add_addmm_mul_85,"a",@progbits
	.sectionflags	@""
	.align	4
.nv.constant0.triton_poi_fused_add_addmm_mul_85:
	.zero		564
